	.headerflags	@"EF_CUDA_TEXMODE_UNIFIED EF_CUDA_64BIT_ADDRESS EF_CUDA_ACCELERATORS EF_CUDA_SM90 EF_CUDA_VIRTUAL_SM(EF_CUDA_SM90)"
	.elftype	@"ET_EXEC"


//--------------------- .nv.info                  --------------------------
	.section	.nv.info,"",@"SHT_CUDA_INFO"
	.align	4


	//----- nvinfo : EIATTR_REGCOUNT
	.align		4
        /*0000*/ 	.byte	0x04, 0x2f
        /*0002*/ 	.short	(.L_1 - .L_0)
	.align		4
.L_0:
        /*0004*/ 	.word	index@(triton_poi_fused_add_convolution_mul_5)
        /*0008*/ 	.word	0x0000001e


	//----- nvinfo : EIATTR_MIN_STACK_SIZE
	.align		4
.L_1:
        /*000c*/ 	.byte	0x04, 0x12
        /*000e*/ 	.short	(.L_3 - .L_2)
	.align		4
.L_2:
        /*0010*/ 	.word	index@(triton_poi_fused_add_convolution_mul_5)
        /*0014*/ 	.word	0x00000000


	//----- nvinfo : EIATTR_FRAME_SIZE
	.align		4
.L_3:
        /*0018*/ 	.byte	0x04, 0x11
        /*001a*/ 	.short	(.L_5 - .L_4)
	.align		4
.L_4:
        /*001c*/ 	.word	index@(triton_poi_fused_add_convolution_mul_5)
        /*0020*/ 	.word	0x00000000


	//----- nvinfo : EIATTR_MIN_STACK_SIZE
	.align		4
.L_5:
        /*0024*/ 	.byte	0x04, 0x12
        /*0026*/ 	.short	(.L_7 - .L_6)
	.align		4
.L_6:
        /*0028*/ 	.word	index@(triton_poi_fused_add_convolution_mul_5)
        /*002c*/ 	.word	0x00000000
.L_7:


//--------------------- .nv.info.triton_poi_fused_add_convolution_mul_5 --------------------------
	.section	.nv.info.triton_poi_fused_add_convolution_mul_5,"",@"SHT_CUDA_INFO"
	.sectionflags	@""
	.align	4


	//----- nvinfo : EIATTR_CUDA_API_VERSION
	.align		4
        /*0000*/ 	.byte	0x04, 0x37
        /*0002*/ 	.short	(.L_9 - .L_8)
.L_8:
        /*0004*/ 	.word	0x0000007c


	//----- nvinfo : EIATTR_KPARAM_INFO
	.align		4
.L_9:
        /*0008*/ 	.byte	0x04, 0x17
        /*000a*/ 	.short	(.L_11 - .L_10)
.L_10:
        /*000c*/ 	.word	0x00000000
        /*0010*/ 	.short	0x0003
        /*0012*/ 	.short	0x0018
        /*0014*/ 	.byte	0x00, 0xf0, 0x11, 0x00


	//----- nvinfo : EIATTR_KPARAM_INFO
	.align		4
.L_11:
        /*0018*/ 	.byte	0x04, 0x17
        /*001a*/ 	.short	(.L_13 - .L_12)
.L_12:
        /*001c*/ 	.word	0x00000000
        /*0020*/ 	.short	0x0002
        /*0022*/ 	.short	0x0010
        /*0024*/ 	.byte	0x00, 0xf4, 0x21, 0x00


	//----- nvinfo : EIATTR_KPARAM_INFO
	.align		4
.L_13:
        /*0028*/ 	.byte	0x04, 0x17
        /*002a*/ 	.short	(.L_15 - .L_14)
.L_14:
        /*002c*/ 	.word	0x00000000
        /*0030*/ 	.short	0x0001
        /*0032*/ 	.short	0x0008
        /*0034*/ 	.byte	0x00, 0xf4, 0x21, 0x00


	//----- nvinfo : EIATTR_KPARAM_INFO
	.align		4
.L_15:
        /*0038*/ 	.byte	0x04, 0x17
        /*003a*/ 	.short	(.L_17 - .L_16)
.L_16:
        /*003c*/ 	.word	0x00000000
        /*0040*/ 	.short	0x0000
        /*0042*/ 	.short	0x0000
        /*0044*/ 	.byte	0x00, 0xf4, 0x21, 0x00


	//----- nvinfo : EIATTR_SPARSE_MMA_MASK
	.align		4
.L_17:
        /*0048*/ 	.byte	0x03, 0x50
        /*004a*/ 	.short	0x0000


	//----- nvinfo : EIATTR_MAXREG_COUNT
	.align		4
        /*004c*/ 	.byte	0x03, 0x1b
        /*004e*/ 	.short	0x00ff


	//----- nvinfo : EIATTR_EXIT_INSTR_OFFSETS
	.align		4
        /*0050*/ 	.byte	0x04, 0x1c
        /*0052*/ 	.short	(.L_19 - .L_18)


	//   ....[0]....
.L_18:
        /*0054*/ 	.word	0x00000320


	//----- nvinfo : EIATTR_REQNTID
	.align		4
.L_19:
        /*0058*/ 	.byte	0x04, 0x10
        /*005a*/ 	.short	(.L_21 - .L_20)
.L_20:
        /*005c*/ 	.word	0x00000080
        /*0060*/ 	.word	0x00000001
        /*0064*/ 	.word	0x00000001


	//----- nvinfo : EIATTR_CBANK_PARAM_SIZE
	.align		4
.L_21:
        /*0068*/ 	.byte	0x03, 0x19
        /*006a*/ 	.short	0x001c


	//----- nvinfo : EIATTR_PARAM_CBANK
	.align		4
        /*006c*/ 	.byte	0x04, 0x0a
        /*006e*/ 	.short	(.L_23 - .L_22)
	.align		4
.L_22:
        /*0070*/ 	.word	index@(.nv.constant0.triton_poi_fused_add_convolution_mul_5)
        /*0074*/ 	.short	0x0210
        /*0076*/ 	.short	0x001c


	//----- nvinfo : EIATTR_SW_WAR
	.align		4
.L_23:
        /*0078*/ 	.byte	0x04, 0x36
        /*007a*/ 	.short	(.L_25 - .L_24)
.L_24:
        /*007c*/ 	.word	0x00000008
.L_25:


//--------------------- .nv.callgraph             --------------------------
	.section	.nv.callgraph,"",@"SHT_CUDA_CALLGRAPH"
	.align	4
	.sectionentsize	8
	.align		4
        /*0000*/ 	.word	0x00000000
	.align		4
        /*0004*/ 	.word	0xffffffff
	.align		4
        /*0008*/ 	.word	0x00000000
	.align		4
        /*000c*/ 	.word	0xfffffffe
	.align		4
        /*0010*/ 	.word	0x00000000
	.align		4
        /*0014*/ 	.word	0xfffffffd
	.align		4
        /*0018*/ 	.word	0x00000000
	.align		4
        /*001c*/ 	.word	0xfffffffc


//--------------------- .text.triton_poi_fused_add_convolution_mul_5 --------------------------
	.section	.text.triton_poi_fused_add_convolution_mul_5,"ax",@progbits
	.align	128
        .global         triton_poi_fused_add_convolution_mul_5
        .type           triton_poi_fused_add_convolution_mul_5,@function
        .size           triton_poi_fused_add_convolution_mul_5,(.L_x_1 - triton_poi_fused_add_convolution_mul_5)
        .other          triton_poi_fused_add_convolution_mul_5,@"STO_CUDA_ENTRY STV_DEFAULT"
triton_poi_fused_add_convolution_mul_5:
.text.triton_poi_fused_add_convolution_mul_5:
[----:B------:R-:W-:Y:S01]  /*0000*/  LDC R1, c[0x0][0x28] ;  /* 0x00000a00ff017b82 */ /* 0x000fe20000000800 */
[----:B------:R-:W1:Y:S07]  /*0010*/  S2R R0, SR_TID.X ;  /* 0x0000000000007919 */ /* 0x000e6e0000002100 */
[----:B------:R-:W2:Y:S01]  /*0020*/  LDC.64 R8, c[0x0][0x218] ;  /* 0x00008600ff087b82 */ /* 0x000ea20000000a00 */
[----:B------:R-:W-:Y:S01]  /*0030*/  ULDC.64 UR4, c[0x0][0x208] ;  /* 0x0000820000047ab9 */ /* 0x000fe20000000a00 */
[----:B------:R-:W3:Y:S06]  /*0040*/  S2R R25, SR_CTAID.X ;  /* 0x0000000000197919 */ /* 0x000eec0000002500 */
[----:B------:R-:W4:Y:S01]  /*0050*/  LDC.64 R2, c[0x0][0x210] ;  /* 0x00008400ff027b82 */ /* 0x000f220000000a00 */
[----:B-1----:R-:W-:-:S02]  /*0060*/  SHF.L.U32 R0, R0, 0x2, RZ ;  /* 0x0000000200007819 */ /* 0x002fc400000006ff */
[----:B---3--:R-:W-:Y:S02]  /*0070*/  SHF.R.S32.HI R4, RZ, 0x15, R25 ;  /* 0x00000015ff047819 */ /* 0x008fe40000011419 */
[----:B------:R-:W-:Y:S02]  /*0080*/  LOP3.LUT R0, R0, 0x1fc, RZ, 0xc0, !PT ;  /* 0x000001fc00007812 */ /* 0x000fe400078ec0ff */
[----:B------:R-:W-:Y:S02]  /*0090*/  SGXT R4, R4, 0x1 ;  /* 0x000000010404781a */ /* 0x000fe40000000200 */
[----:B------:R-:W-:-:S04]  /*00a0*/  LEA R25, R25, R0, 0xa ;  /* 0x0000000019197211 */ /* 0x000fc800078e50ff */
[----:B------:R-:W-:Y:S01]  /*00b0*/  LEA.HI R0, R4, R25, RZ, 0xc ;  /* 0x0000001904007211 */ /* 0x000fe200078f60ff */
[----:B----4-:R-:W-:Y:S01]  /*00c0*/  IMAD.WIDE R2, R25, 0x4, R2 ;  /* 0x0000000419027825 */ /* 0x010fe200078e0202 */
[----:B------:R-:W1:Y:S02]  /*00d0*/  LDC.64 R4, c[0x0][0x220] ;  /* 0x00008800ff047b82 */ /* 0x000e640000000a00 */
[----:B------:R-:W-:Y:S02]  /*00e0*/  SHF.R.S32.HI R6, RZ, 0xc, R0 ;  /* 0x0000000cff067819 */ /* 0x000fe40000011400 */
[----:B------:R-:W-:Y:S02]  /*00f0*/  IADD3 R0, R0, 0x200, RZ ;  /* 0x0000020000007810 */ /* 0x000fe40007ffe0ff */
[----:B------:R-:W-:Y:S02]  /*0100*/  LEA.HI R7, R6, R6, RZ, 0x5 ;  /* 0x0000000606077211 */ /* 0x000fe400078f28ff */
[----:B------:R-:W-:-:S02]  /*0110*/  SHF.R.S32.HI R0, RZ, 0xc, R0 ;  /* 0x0000000cff007819 */ /* 0x000fc40000011400 */
[----:B------:R-:W-:-:S04]  /*0120*/  LOP3.LUT R7, R7, 0xffffffe0, RZ, 0xc0, !PT ;  /* 0xffffffe007077812 */ /* 0x000fc800078ec0ff */
[----:B------:R-:W-:Y:S02]  /*0130*/  IADD3 R7, R6, -R7, RZ ;  /* 0x8000000706077210 */ /* 0x000fe40007ffe0ff */
[----:B------:R-:W-:-:S03]  /*0140*/  LEA.HI R6, R0, R0, RZ, 0x5 ;  /* 0x0000000000067211 */ /* 0x000fc600078f28ff */
[----:B--2---:R-:W-:Y:S01]  /*0150*/  IMAD.WIDE R22, R7, 0x4, R8 ;  /* 0x0000000407167825 */ /* 0x004fe200078e0208 */
[----:B------:R-:W-:-:S04]  /*0160*/  LOP3.LUT R11, R6, 0xffffffe0, RZ, 0xc0, !PT ;  /* 0xffffffe0060b7812 */ /* 0x000fc800078ec0ff */
[----:B------:R-:W-:Y:S01]  /*0170*/  IADD3 R11, R0, -R11, RZ ;  /* 0x8000000b000b7210 */ /* 0x000fe20007ffe0ff */
[----:B-1----:R-:W-:Y:S01]  /*0180*/  IMAD.WIDE R24, R25, 0x4, R4 ;  /* 0x0000000419187825 */ /* 0x002fe200078e0204 */
[----:B------:R-:W2:Y:S04]  /*0190*/  LDG.E.EL R0, desc[UR4][R22.64] ;  /* 0x0000000416007981 */ /* 0x000ea8000c2e1900 */
[----:B------:R-:W2:Y:S01]  /*01a0*/  LDG.E.128 R4, desc[UR4][R2.64] ;  /* 0x0000000402047981 */ /* 0x000ea2000c1e1d00 */
[----:B------:R-:W-:-:S03]  /*01b0*/  IMAD.WIDE R20, R11, 0x4, R8 ;  /* 0x000000040b147825 */ /* 0x000fc600078e0208 */
[----:B------:R-:W3:Y:S04]  /*01c0*/  LDG.E.128 R16, desc[UR4][R24.64] ;  /* 0x0000000418107981 */ /* 0x000ee8000c1e1d00 */
[----:B------:R-:W4:Y:S04]  /*01d0*/  LDG.E.EL R20, desc[UR4][R20.64] ;  /* 0x0000000414147981 */ /* 0x000f28000c2e1900 */
[----:B------:R-:W4:Y:S04]  /*01e0*/  LDG.E.128 R8, desc[UR4][R2.64+0x800] ;  /* 0x0008000402087981 */ /* 0x000f28000c1e1d00 */
[----:B------:R-:W5:Y:S01]  /*01f0*/  LDG.E.128 R12, desc[UR4][R24.64+0x800] ;  /* 0x00080004180c7981 */ /* 0x000f62000c1e1d00 */
[--C-:B--2---:R-:W-:Y:S01]  /*0200*/  FADD R27, R4, R0.reuse ;  /* 0x00000000041b7221 */ /* 0x104fe20000000000 */
[--C-:B------:R-:W-:Y:S01]  /*0210*/  FADD R4, R5, R0.reuse ;  /* 0x0000000005047221 */ /* 0x100fe20000000000 */
[--C-:B------:R-:W-:Y:S01]  /*0220*/  FADD R5, R6, R0.reuse ;  /* 0x0000000006057221 */ /* 0x100fe20000000000 */
[----:B------:R-:W-:Y:S01]  /*0230*/  FADD R0, R7, R0 ;  /* 0x0000000007007221 */ /* 0x000fe20000000000 */
[----:B---3--:R-:W-:Y:S01]  /*0240*/  FFMA R16, R27, 0.20000000298023223877, R16 ;  /* 0x3e4ccccd1b107823 */ /* 0x008fe20000000010 */
[----:B------:R-:W-:Y:S01]  /*0250*/  FFMA R17, R4, 0.20000000298023223877, R17 ;  /* 0x3e4ccccd04117823 */ /* 0x000fe20000000011 */
[----:B------:R-:W-:Y:S01]  /*0260*/  FFMA R18, R5, 0.20000000298023223877, R18 ;  /* 0x3e4ccccd05127823 */ /* 0x000fe20000000012 */
[----:B------:R-:W-:Y:S01]  /*0270*/  FFMA R19, R0, 0.20000000298023223877, R19 ;  /* 0x3e4ccccd00137823 */ /* 0x000fe20000000013 */
[--C-:B----4-:R-:W-:Y:S01]  /*0280*/  FADD R5, R8, R20.reuse ;  /* 0x0000001408057221 */ /* 0x110fe20000000000 */
[--C-:B------:R-:W-:Y:S01]  /*0290*/  FADD R0, R9, R20.reuse ;  /* 0x0000001409007221 */ /* 0x100fe20000000000 */
[--C-:B------:R-:W-:Y:S01]  /*02a0*/  FADD R7, R10, R20.reuse ;  /* 0x000000140a077221 */ /* 0x100fe20000000000 */
[----:B------:R-:W-:Y:S01]  /*02b0*/  FADD R20, R11, R20 ;  /* 0x000000140b147221 */ /* 0x000fe20000000000 */
[----:B-----5:R-:W-:Y:S01]  /*02c0*/  FFMA R12, R5, 0.20000000298023223877, R12 ;  /* 0x3e4ccccd050c7823 */ /* 0x020fe2000000000c */
[----:B------:R-:W-:Y:S01]  /*02d0*/  FFMA R13, R0, 0.20000000298023223877, R13 ;  /* 0x3e4ccccd000d7823 */ /* 0x000fe2000000000d */
[----:B------:R-:W-:Y:S01]  /*02e0*/  FFMA R14, R7, 0.20000000298023223877, R14 ;  /* 0x3e4ccccd070e7823 */ /* 0x000fe2000000000e */
[----:B------:R-:W-:Y:S01]  /*02f0*/  FFMA R15, R20, 0.20000000298023223877, R15 ;  /* 0x3e4ccccd140f7823 */ /* 0x000fe2000000000f */
[----:B------:R-:W-:Y:S04]  /*0300*/  STG.E.128 desc[UR4][R2.64], R16 ;  /* 0x0000001002007986 */ /* 0x000fe8000c101d04 */
[----:B------:R-:W-:Y:S01]  /*0310*/  STG.E.128 desc[UR4][R2.64+0x800], R12 ;  /* 0x0008000c02007986 */ /* 0x000fe2000c101d04 */
[----:B------:R-:W-:Y:S05]  /*0320*/  EXIT ;  /* 0x000000000000794d */ /* 0x000fea0003800000 */
.L_x_0:
[----:B------:R-:W-:-:S00]  /*0330*/  BRA `(.L_x_0) ;  /* 0xfffffffc00fc7947 */ /* 0x000fc0000383ffff */
[----:B------:R-:W-:-:S00]  /*0340*/  NOP ;  /* 0x0000000000007918 */ /* 0x000fc00000000000 */
        /* <DEDUP_REMOVED lines=11> */
.L_x_1:


//--------------------- .nv.constant0.triton_poi_fused_add_convolution_mul_5 --------------------------
	.section	.nv.constant0.triton_poi_fused_add_convolution_mul_5,"a",@progbits
	.sectionflags	@""
	.align	4
.nv.constant0.triton_poi_fused_add_convolution_mul_5:
	.zero		556
